//
// Generated by NVIDIA NVVM Compiler
//
// Compiler Build ID: CL-36424714
// Cuda compilation tools, release 13.0, V13.0.88
// Based on NVVM 20.0.0
//

.version 9.0
.target sm_100
.address_size 64

	// .globl	_Z14transposeNaivePfS_i
// _ZZ15transposeSharedPfS_iE4tile has been demoted
// _ZZ16transposeInPlacePfiE5tile1 has been demoted
// _ZZ16transposeInPlacePfiE5tile2 has been demoted

.visible .entry _Z14transposeNaivePfS_i(
	.param .u64 .ptr .align 1 _Z14transposeNaivePfS_i_param_0,
	.param .u64 .ptr .align 1 _Z14transposeNaivePfS_i_param_1,
	.param .u32 _Z14transposeNaivePfS_i_param_2
)
{
	.reg .pred 	%p<2>;
	.reg .b32 	%r<15>;
	.reg .b32 	%f<2>;
	.reg .b64 	%rd<9>;

	ld.param.u64 	%rd1, [_Z14transposeNaivePfS_i_param_0];
	ld.param.u64 	%rd2, [_Z14transposeNaivePfS_i_param_1];
	ld.param.u32 	%r4, [_Z14transposeNaivePfS_i_param_2];
	mov.u32 	%r5, %ctaid.x;
	mov.u32 	%r6, %ntid.x;
	mov.u32 	%r7, %tid.x;
	mad.lo.s32 	%r1, %r5, %r6, %r7;
	mov.u32 	%r8, %ctaid.y;
	mov.u32 	%r9, %ntid.y;
	mov.u32 	%r10, %tid.y;
	mad.lo.s32 	%r11, %r8, %r9, %r10;
	max.s32 	%r12, %r1, %r11;
	setp.ge.s32 	%p1, %r12, %r4;
	@%p1 bra 	$L__BB0_2;
	cvta.to.global.u64 	%rd3, %rd1;
	cvta.to.global.u64 	%rd4, %rd2;
	mad.lo.s32 	%r13, %r4, %r11, %r1;
	mul.wide.s32 	%rd5, %r13, 4;
	add.s64 	%rd6, %rd3, %rd5;
	ld.global.f32 	%f1, [%rd6];
	mad.lo.s32 	%r14, %r4, %r1, %r11;
	mul.wide.s32 	%rd7, %r14, 4;
	add.s64 	%rd8, %rd4, %rd7;
	st.global.f32 	[%rd8], %f1;
$L__BB0_2:
	ret;

}
	// .globl	_Z15transposeSharedPfS_i
.visible .entry _Z15transposeSharedPfS_i(
	.param .u64 .ptr .align 1 _Z15transposeSharedPfS_i_param_0,
	.param .u64 .ptr .align 1 _Z15transposeSharedPfS_i_param_1,
	.param .u32 _Z15transposeSharedPfS_i_param_2
)
{
	.reg .pred 	%p<3>;
	.reg .b32 	%r<26>;
	.reg .b32 	%f<3>;
	.reg .b64 	%rd<9>;
	// demoted variable
	.shared .align 4 .b8 _ZZ15transposeSharedPfS_iE4tile[4224];
	ld.param.u64 	%rd1, [_Z15transposeSharedPfS_i_param_0];
	ld.param.u64 	%rd2, [_Z15transposeSharedPfS_i_param_1];
	ld.param.u32 	%r12, [_Z15transposeSharedPfS_i_param_2];
	mov.u32 	%r1, %ctaid.x;
	mov.u32 	%r2, %ntid.x;
	mov.u32 	%r3, %tid.x;
	mad.lo.s32 	%r4, %r1, %r2, %r3;
	mov.u32 	%r5, %ctaid.y;
	mov.u32 	%r6, %ntid.y;
	mov.u32 	%r7, %tid.y;
	mad.lo.s32 	%r13, %r5, %r6, %r7;
	max.s32 	%r14, %r4, %r13;
	setp.ge.s32 	%p1, %r14, %r12;
	@%p1 bra 	$L__BB1_2;
	cvta.to.global.u64 	%rd3, %rd1;
	mad.lo.s32 	%r15, %r12, %r13, %r4;
	mul.wide.s32 	%rd4, %r15, 4;
	add.s64 	%rd5, %rd3, %rd4;
	ld.global.f32 	%f1, [%rd5];
	mov.u32 	%r16, _ZZ15transposeSharedPfS_iE4tile;
	mad.lo.s32 	%r17, %r7, 132, %r16;
	shl.b32 	%r18, %r3, 2;
	add.s32 	%r19, %r17, %r18;
	st.shared.f32 	[%r19], %f1;
$L__BB1_2:
	bar.sync 	0;
	mad.lo.s32 	%r9, %r5, %r2, %r3;
	mad.lo.s32 	%r10, %r1, %r6, %r7;
	max.s32 	%r20, %r9, %r10;
	setp.ge.s32 	%p2, %r20, %r12;
	@%p2 bra 	$L__BB1_4;
	mov.u32 	%r21, _ZZ15transposeSharedPfS_iE4tile;
	mad.lo.s32 	%r22, %r3, 132, %r21;
	shl.b32 	%r23, %r7, 2;
	add.s32 	%r24, %r22, %r23;
	ld.shared.f32 	%f2, [%r24];
	mad.lo.s32 	%r25, %r12, %r10, %r9;
	cvta.to.global.u64 	%rd6, %rd2;
	mul.wide.s32 	%rd7, %r25, 4;
	add.s64 	%rd8, %rd6, %rd7;
	st.global.f32 	[%rd8], %f2;
$L__BB1_4:
	ret;

}
	// .globl	_Z16transposeInPlacePfi
.visible .entry _Z16transposeInPlacePfi(
	.param .u64 .ptr .align 1 _Z16transposeInPlacePfi_param_0,
	.param .u32 _Z16transposeInPlacePfi_param_1
)
{
	.reg .pred 	%p<11>;
	.reg .b32 	%r<41>;
	.reg .b32 	%f<6>;
	.reg .b64 	%rd<7>;
	// demoted variable
	.shared .align 4 .b8 _ZZ16transposeInPlacePfiE5tile1[4224];
	// demoted variable
	.shared .align 4 .b8 _ZZ16transposeInPlacePfiE5tile2[4224];
	ld.param.u64 	%rd4, [_Z16transposeInPlacePfi_param_0];
	ld.param.u32 	%r7, [_Z16transposeInPlacePfi_param_1];
	cvta.to.global.u64 	%rd1, %rd4;
	mov.u32 	%r1, %ctaid.y;
	mov.u32 	%r2, %ctaid.x;
	setp.lt.u32 	%p2, %r1, %r2;
	@%p2 bra 	$L__BB2_12;
	shl.b32 	%r8, %r2, 5;
	shl.b32 	%r9, %r1, 5;
	mov.u32 	%r3, %tid.x;
	mov.u32 	%r4, %tid.y;
	add.s32 	%r10, %r8, %r3;
	add.s32 	%r11, %r9, %r4;
	add.s32 	%r5, %r9, %r3;
	add.s32 	%r6, %r8, %r4;
	max.s32 	%r13, %r10, %r11;
	setp.lt.s32 	%p1, %r13, %r7;
	setp.ge.s32 	%p3, %r13, %r7;
	mad.lo.s32 	%r14, %r7, %r11, %r10;
	mul.wide.u32 	%rd5, %r14, 4;
	add.s64 	%rd2, %rd1, %rd5;
	@%p3 bra 	$L__BB2_3;
	ld.global.f32 	%f1, [%rd2];
	mov.u32 	%r15, _ZZ16transposeInPlacePfiE5tile1;
	mad.lo.s32 	%r16, %r4, 132, %r15;
	shl.b32 	%r17, %r3, 2;
	add.s32 	%r18, %r16, %r17;
	st.shared.f32 	[%r18], %f1;
$L__BB2_3:
	setp.eq.s32 	%p4, %r2, %r1;
	max.s32 	%r21, %r5, %r6;
	setp.ge.s32 	%p5, %r21, %r7;
	mad.lo.s32 	%r22, %r7, %r6, %r5;
	mul.wide.u32 	%rd6, %r22, 4;
	add.s64 	%rd3, %rd1, %rd6;
	or.pred  	%p6, %p5, %p4;
	@%p6 bra 	$L__BB2_5;
	ld.global.f32 	%f2, [%rd3];
	mov.u32 	%r23, _ZZ16transposeInPlacePfiE5tile2;
	mad.lo.s32 	%r24, %r4, 132, %r23;
	shl.b32 	%r25, %r3, 2;
	add.s32 	%r26, %r24, %r25;
	st.shared.f32 	[%r26], %f2;
$L__BB2_5:
	setp.ne.s32 	%p7, %r2, %r1;
	bar.sync 	0;
	@%p7 bra 	$L__BB2_8;
	not.pred 	%p8, %p1;
	@%p8 bra 	$L__BB2_12;
	mov.u32 	%r27, _ZZ16transposeInPlacePfiE5tile1;
	mad.lo.s32 	%r28, %r3, 132, %r27;
	shl.b32 	%r29, %r4, 2;
	add.s32 	%r30, %r28, %r29;
	ld.shared.f32 	%f3, [%r30];
	st.global.f32 	[%rd2], %f3;
	bra.uni 	$L__BB2_12;
$L__BB2_8:
	setp.ge.s32 	%p9, %r21, %r7;
	@%p9 bra 	$L__BB2_10;
	mov.u32 	%r33, _ZZ16transposeInPlacePfiE5tile1;
	mad.lo.s32 	%r34, %r3, 132, %r33;
	shl.b32 	%r35, %r4, 2;
	add.s32 	%r36, %r34, %r35;
	ld.shared.f32 	%f4, [%r36];
	st.global.f32 	[%rd3], %f4;
$L__BB2_10:
	not.pred 	%p10, %p1;
	@%p10 bra 	$L__BB2_12;
	mov.u32 	%r37, _ZZ16transposeInPlacePfiE5tile2;
	mad.lo.s32 	%r38, %r3, 132, %r37;
	shl.b32 	%r39, %r4, 2;
	add.s32 	%r40, %r38, %r39;
	ld.shared.f32 	%f5, [%r40];
	st.global.f32 	[%rd2], %f5;
$L__BB2_12:
	ret;

}


// ===== COMPILED SASS (sm_100) =====

	.target	sm_100

	.elftype	@"ET_EXEC"


//--------------------- .note.nv.tkinfo           --------------------------
	.section	.note.nv.tkinfo,"",@"SHT_NOTE"
	.sectionflags	@"SHF_NOTE_NV_TKINFO"
	.tkinfo
        /*0018*/ 	.word	0x00000002
        /*0030*/ 	.string	""
        /*0030*/ 	.string	"ptxas"
        /*0030*/ 	.string	"Cuda compilation tools, release 13.0, V13.0.88"
        /*0030*/ 	.string	"Build cuda_13.0.r13.0/compiler.36424714_0"
        /*0030*/ 	.string	"-arch sm_100 -m 64 "



//--------------------- .note.nv.cuinfo           --------------------------
	.section	.note.nv.cuinfo,"",@"SHT_NOTE"
	.sectionflags	@"SHF_NOTE_NV_CUINFO"
        /*0018*/ 	.short	0x0002
        /*001a*/ 	.short	0x0064
        /*001c*/ 	.short	0x0082
	.zero		2


//--------------------- .nv.info                  --------------------------
	.section	.nv.info,"",@"SHT_CUDA_INFO"
	.align	4


	//----- nvinfo : EIATTR_REGCOUNT
	.align		4
        /*0000*/ 	.byte	0x04, 0x2f
        /*0002*/ 	.short	(.L_1 - .L_0)
	.align		4
.L_0:
        /*0004*/ 	.word	index@(_Z14transposeNaivePfS_i)
        /*0008*/ 	.word	0x0000000a


	//----- nvinfo : EIATTR_FRAME_SIZE
	.align		4
.L_1:
        /*000c*/ 	.byte	0x04, 0x11
        /*000e*/ 	.short	(.L_3 - .L_2)
	.align		4
.L_2:
        /*0010*/ 	.word	index@(_Z14transposeNaivePfS_i)
        /*0014*/ 	.word	0x00000000


	//----- nvinfo : EIATTR_REGCOUNT
	.align		4
.L_3:
        /*0018*/ 	.byte	0x04, 0x2f
        /*001a*/ 	.short	(.L_5 - .L_4)
	.align		4
.L_4:
        /*001c*/ 	.word	index@(_Z15transposeSharedPfS_i)
        /*0020*/ 	.word	0x0000000c


	//----- nvinfo : EIATTR_FRAME_SIZE
	.align		4
.L_5:
        /*0024*/ 	.byte	0x04, 0x11
        /*0026*/ 	.short	(.L_7 - .L_6)
	.align		4
.L_6:
        /*0028*/ 	.word	index@(_Z15transposeSharedPfS_i)
        /*002c*/ 	.word	0x00000000


	//----- nvinfo : EIATTR_REGCOUNT
	.align		4
.L_7:
        /*0030*/ 	.byte	0x04, 0x2f
        /*0032*/ 	.short	(.L_9 - .L_8)
	.align		4
.L_8:
        /*0034*/ 	.word	index@(_Z16transposeInPlacePfi)
        /*0038*/ 	.word	0x00000013


	//----- nvinfo : EIATTR_FRAME_SIZE
	.align		4
.L_9:
        /*003c*/ 	.byte	0x04, 0x11
        /*003e*/ 	.short	(.L_11 - .L_10)
	.align		4
.L_10:
        /*0040*/ 	.word	index@(_Z16transposeInPlacePfi)
        /*0044*/ 	.word	0x00000000


	//----- nvinfo : EIATTR_MIN_STACK_SIZE
	.align		4
.L_11:
        /*0048*/ 	.byte	0x04, 0x12
        /*004a*/ 	.short	(.L_13 - .L_12)
	.align		4
.L_12:
        /*004c*/ 	.word	index@(_Z16transposeInPlacePfi)
        /*0050*/ 	.word	0x00000000


	//----- nvinfo : EIATTR_MIN_STACK_SIZE
	.align		4
.L_13:
        /*0054*/ 	.byte	0x04, 0x12
        /*0056*/ 	.short	(.L_15 - .L_14)
	.align		4
.L_14:
        /*0058*/ 	.word	index@(_Z15transposeSharedPfS_i)
        /*005c*/ 	.word	0x00000000


	//----- nvinfo : EIATTR_MIN_STACK_SIZE
	.align		4
.L_15:
        /*0060*/ 	.byte	0x04, 0x12
        /*0062*/ 	.short	(.L_17 - .L_16)
	.align		4
.L_16:
        /*0064*/ 	.word	index@(_Z14transposeNaivePfS_i)
        /*0068*/ 	.word	0x00000000
.L_17:


//--------------------- .nv.compat                --------------------------
	.section	.nv.compat,"",@"SHT_CUDA_COMPAT_INFO"
	.align	4
        /*0000*/ 	.byte	0x02, 0x09, 0x00, 0x00, 0x02, 0x02, 0x01, 0x00, 0x02, 0x05, 0x05, 0x00, 0x03, 0x07, 0x01, 0x01
        /*0010*/ 	.byte	0x02, 0x03, 0x00, 0x00, 0x02, 0x06, 0x01, 0x00, 0x04, 0x0b, 0x08, 0x00, 0x09, 0x00, 0x00, 0x00
        /*0020*/ 	.byte	0x00, 0x00, 0x00, 0x00


//--------------------- .nv.info._Z16transposeInPlacePfi --------------------------
	.section	.nv.info._Z16transposeInPlacePfi,"",@"SHT_CUDA_INFO"
	.sectionflags	@""
	.align	4


	//----- nvinfo : EIATTR_CUDA_API_VERSION
	.align		4
        /*0000*/ 	.byte	0x04, 0x37
        /*0002*/ 	.short	(.L_19 - .L_18)
.L_18:
        /*0004*/ 	.word	0x00000082


	//----- nvinfo : EIATTR_KPARAM_INFO
	.align		4
.L_19:
        /*0008*/ 	.byte	0x04, 0x17
        /*000a*/ 	.short	(.L_21 - .L_20)
.L_20:
        /*000c*/ 	.word	0x00000000
        /*0010*/ 	.short	0x0001
        /*0012*/ 	.short	0x0008
        /*0014*/ 	.byte	0x00, 0xf0, 0x11, 0x00


	//----- nvinfo : EIATTR_KPARAM_INFO
	.align		4
.L_21:
        /*0018*/ 	.byte	0x04, 0x17
        /*001a*/ 	.short	(.L_23 - .L_22)
.L_22:
        /*001c*/ 	.word	0x00000000
        /*0020*/ 	.short	0x0000
        /*0022*/ 	.short	0x0000
        /*0024*/ 	.byte	0x00, 0xf5, 0x21, 0x00


	//----- nvinfo : EIATTR_SPARSE_MMA_MASK
	.align		4
.L_23:
        /*0028*/ 	.byte	0x03, 0x50
        /*002a*/ 	.short	0x0000


	//----- nvinfo : EIATTR_MAXREG_COUNT
	.align		4
        /*002c*/ 	.byte	0x03, 0x1b
        /*002e*/ 	.short	0x00ff


	//----- nvinfo : EIATTR_NUM_BARRIERS
	.align		4
        /*0030*/ 	.byte	0x02, 0x4c
        /*0032*/ 	.byte	0x01
	.zero		1


	//----- nvinfo : EIATTR_MERCURY_ISA_VERSION
	.align		4
        /*0034*/ 	.byte	0x03, 0x5f
        /*0036*/ 	.short	0x0101


	//----- nvinfo : EIATTR_VRC_CTA_INIT_COUNT
	.align		4
        /*0038*/ 	.byte	0x02, 0x4a
	.zero		1
	.zero		1


	//----- nvinfo : EIATTR_EXIT_INSTR_OFFSETS
	.align		4
        /*003c*/ 	.byte	0x04, 0x1c
        /*003e*/ 	.short	(.L_25 - .L_24)


	//   ....[0]....
.L_24:
        /*0040*/ 	.word	0x00000040


	//   ....[1]....
        /*0044*/ 	.word	0x000002a0


	//   ....[2]....
        /*0048*/ 	.word	0x00000320


	//   ....[3]....
        /*004c*/ 	.word	0x000003b0


	//   ....[4]....
        /*0050*/ 	.word	0x00000440


	//----- nvinfo : EIATTR_CBANK_PARAM_SIZE
	.align		4
.L_25:
        /*0054*/ 	.byte	0x03, 0x19
        /*0056*/ 	.short	0x000c


	//----- nvinfo : EIATTR_PARAM_CBANK
	.align		4
        /*0058*/ 	.byte	0x04, 0x0a
        /*005a*/ 	.short	(.L_27 - .L_26)
	.align		4
.L_26:
        /*005c*/ 	.word	index@(.nv.constant0._Z16transposeInPlacePfi)
        /*0060*/ 	.short	0x0380
        /*0062*/ 	.short	0x000c


	//----- nvinfo : EIATTR_SW_WAR
	.align		4
.L_27:
        /*0064*/ 	.byte	0x04, 0x36
        /*0066*/ 	.short	(.L_29 - .L_28)
.L_28:
        /*0068*/ 	.word	0x00000008
.L_29:


//--------------------- .nv.info._Z15transposeSharedPfS_i --------------------------
	.section	.nv.info._Z15transposeSharedPfS_i,"",@"SHT_CUDA_INFO"
	.sectionflags	@""
	.align	4


	//----- nvinfo : EIATTR_CUDA_API_VERSION
	.align		4
        /*0000*/ 	.byte	0x04, 0x37
        /*0002*/ 	.short	(.L_31 - .L_30)
.L_30:
        /*0004*/ 	.word	0x00000082


	//----- nvinfo : EIATTR_KPARAM_INFO
	.align		4
.L_31:
        /*0008*/ 	.byte	0x04, 0x17
        /*000a*/ 	.short	(.L_33 - .L_32)
.L_32:
        /*000c*/ 	.word	0x00000000
        /*0010*/ 	.short	0x0002
        /*0012*/ 	.short	0x0010
        /*0014*/ 	.byte	0x00, 0xf0, 0x11, 0x00


	//----- nvinfo : EIATTR_KPARAM_INFO
	.align		4
.L_33:
        /*0018*/ 	.byte	0x04, 0x17
        /*001a*/ 	.short	(.L_35 - .L_34)
.L_34:
        /*001c*/ 	.word	0x00000000
        /*0020*/ 	.short	0x0001
        /*0022*/ 	.short	0x0008
        /*0024*/ 	.byte	0x00, 0xf5, 0x21, 0x00


	//----- nvinfo : EIATTR_KPARAM_INFO
	.align		4
.L_35:
        /*0028*/ 	.byte	0x04, 0x17
        /*002a*/ 	.short	(.L_37 - .L_36)
.L_36:
        /*002c*/ 	.word	0x00000000
        /*0030*/ 	.short	0x0000
        /*0032*/ 	.short	0x0000
        /*0034*/ 	.byte	0x00, 0xf5, 0x21, 0x00


	//----- nvinfo : EIATTR_SPARSE_MMA_MASK
	.align		4
.L_37:
        /*0038*/ 	.byte	0x03, 0x50
        /*003a*/ 	.short	0x0000


	//----- nvinfo : EIATTR_MAXREG_COUNT
	.align		4
        /*003c*/ 	.byte	0x03, 0x1b
        /*003e*/ 	.short	0x00ff


	//----- nvinfo : EIATTR_NUM_BARRIERS
	.align		4
        /*0040*/ 	.byte	0x02, 0x4c
        /*0042*/ 	.byte	0x01
	.zero		1


	//----- nvinfo : EIATTR_MERCURY_ISA_VERSION
	.align		4
        /*0044*/ 	.byte	0x03, 0x5f
        /*0046*/ 	.short	0x0101


	//----- nvinfo : EIATTR_VRC_CTA_INIT_COUNT
	.align		4
        /*0048*/ 	.byte	0x02, 0x4a
	.zero		1
	.zero		1


	//----- nvinfo : EIATTR_EXIT_INSTR_OFFSETS
	.align		4
        /*004c*/ 	.byte	0x04, 0x1c
        /*004e*/ 	.short	(.L_39 - .L_38)


	//   ....[0]....
.L_38:
        /*0050*/ 	.word	0x000001c0


	//   ....[1]....
        /*0054*/ 	.word	0x00000270


	//----- nvinfo : EIATTR_CBANK_PARAM_SIZE
	.align		4
.L_39:
        /*0058*/ 	.byte	0x03, 0x19
        /*005a*/ 	.short	0x0014


	//----- nvinfo : EIATTR_PARAM_CBANK
	.align		4
        /*005c*/ 	.byte	0x04, 0x0a
        /*005e*/ 	.short	(.L_41 - .L_40)
	.align		4
.L_40:
        /*0060*/ 	.word	index@(.nv.constant0._Z15transposeSharedPfS_i)
        /*0064*/ 	.short	0x0380
        /*0066*/ 	.short	0x0014


	//----- nvinfo : EIATTR_SW_WAR
	.align		4
.L_41:
        /*0068*/ 	.byte	0x04, 0x36
        /*006a*/ 	.short	(.L_43 - .L_42)
.L_42:
        /*006c*/ 	.word	0x00000008
.L_43:


//--------------------- .nv.info._Z14transposeNaivePfS_i --------------------------
	.section	.nv.info._Z14transposeNaivePfS_i,"",@"SHT_CUDA_INFO"
	.sectionflags	@""
	.align	4


	//----- nvinfo : EIATTR_CUDA_API_VERSION
	.align		4
        /*0000*/ 	.byte	0x04, 0x37
        /*0002*/ 	.short	(.L_45 - .L_44)
.L_44:
        /*0004*/ 	.word	0x00000082


	//----- nvinfo : EIATTR_KPARAM_INFO
	.align		4
.L_45:
        /*0008*/ 	.byte	0x04, 0x17
        /*000a*/ 	.short	(.L_47 - .L_46)
.L_46:
        /*000c*/ 	.word	0x00000000
        /*0010*/ 	.short	0x0002
        /*0012*/ 	.short	0x0010
        /*0014*/ 	.byte	0x00, 0xf0, 0x11, 0x00


	//----- nvinfo : EIATTR_KPARAM_INFO
	.align		4
.L_47:
        /*0018*/ 	.byte	0x04, 0x17
        /*001a*/ 	.short	(.L_49 - .L_48)
.L_48:
        /*001c*/ 	.word	0x00000000
        /*0020*/ 	.short	0x0001
        /*0022*/ 	.short	0x0008
        /*0024*/ 	.byte	0x00, 0xf5, 0x21, 0x00


	//----- nvinfo : EIATTR_KPARAM_INFO
	.align		4
.L_49:
        /*0028*/ 	.byte	0x04, 0x17
        /*002a*/ 	.short	(.L_51 - .L_50)
.L_50:
        /*002c*/ 	.word	0x00000000
        /*0030*/ 	.short	0x0000
        /*0032*/ 	.short	0x0000
        /*0034*/ 	.byte	0x00, 0xf5, 0x21, 0x00


	//----- nvinfo : EIATTR_SPARSE_MMA_MASK
	.align		4
.L_51:
        /*0038*/ 	.byte	0x03, 0x50
        /*003a*/ 	.short	0x0000


	//----- nvinfo : EIATTR_MAXREG_COUNT
	.align		4
        /*003c*/ 	.byte	0x03, 0x1b
        /*003e*/ 	.short	0x00ff


	//----- nvinfo : EIATTR_MERCURY_ISA_VERSION
	.align		4
        /*0040*/ 	.byte	0x03, 0x5f
        /*0042*/ 	.short	0x0101


	//----- nvinfo : EIATTR_VRC_CTA_INIT_COUNT
	.align		4
        /*0044*/ 	.byte	0x02, 0x4a
	.zero		1
	.zero		1


	//----- nvinfo : EIATTR_EXIT_INSTR_OFFSETS
	.align		4
        /*0048*/ 	.byte	0x04, 0x1c
        /*004a*/ 	.short	(.L_53 - .L_52)


	//   ....[0]....
.L_52:
        /*004c*/ 	.word	0x000000c0


	//   ....[1]....
        /*0050*/ 	.word	0x00000160


	//----- nvinfo : EIATTR_CBANK_PARAM_SIZE
	.align		4
.L_53:
        /*0054*/ 	.byte	0x03, 0x19
        /*0056*/ 	.short	0x0014


	//----- nvinfo : EIATTR_PARAM_CBANK
	.align		4
        /*0058*/ 	.byte	0x04, 0x0a
        /*005a*/ 	.short	(.L_55 - .L_54)
	.align		4
.L_54:
        /*005c*/ 	.word	index@(.nv.constant0._Z14transposeNaivePfS_i)
        /*0060*/ 	.short	0x0380
        /*0062*/ 	.short	0x0014


	//----- nvinfo : EIATTR_SW_WAR
	.align		4
.L_55:
        /*0064*/ 	.byte	0x04, 0x36
        /*0066*/ 	.short	(.L_57 - .L_56)
.L_56:
        /*0068*/ 	.word	0x00000008
.L_57:


//--------------------- .nv.callgraph             --------------------------
	.section	.nv.callgraph,"",@"SHT_CUDA_CALLGRAPH"
	.align	4
	.sectionentsize	8
	.align		4
        /*0000*/ 	.word	0x00000000
	.align		4
        /*0004*/ 	.word	0xffffffff
	.align		4
        /*0008*/ 	.word	0x00000000
	.align		4
        /*000c*/ 	.word	0xfffffffe
	.align		4
        /*0010*/ 	.word	0x00000000
	.align		4
        /*0014*/ 	.word	0xfffffffd
	.align		4
        /*0018*/ 	.word	0x00000000
	.align		4
        /*001c*/ 	.word	0xfffffffc


//--------------------- .text._Z16transposeInPlacePfi --------------------------
	.section	.text._Z16transposeInPlacePfi,"ax",@progbits
	.align	128
        .global         _Z16transposeInPlacePfi
        .type           _Z16transposeInPlacePfi,@function
        .size           _Z16transposeInPlacePfi,(.L_x_4 - _Z16transposeInPlacePfi)
        .other          _Z16transposeInPlacePfi,@"STO_CUDA_ENTRY STV_DEFAULT"
_Z16transposeInPlacePfi:
.text._Z16transposeInPlacePfi:
[----:B------:R-:W-:Y:S01]  /*0000*/  LDC R1, c[0x0][0x37c] ;  /* 0x0000df00ff017b82 */ /* 0x000fe20000000800 */
[----:B------:R-:W0:Y:S01]  /*0010*/  S2R R13, SR_CTAID.Y ;  /* 0x00000000000d7919 */ /* 0x000e220000002600 */
[----:B------:R-:W0:Y:S02]  /*0020*/  S2R R12, SR_CTAID.X ;  /* 0x00000000000c7919 */ /* 0x000e240000002500 */
[----:B0-----:R-:W-:-:S13]  /*0030*/  ISETP.GE.U32.AND P0, PT, R13, R12, PT ;  /* 0x0000000c0d00720c */ /* 0x001fda0003f06070 */
[----:B------:R-:W-:Y:S05]  /*0040*/  @!P0 EXIT ;  /* 0x000000000000894d */ /* 0x000fea0003800000 */
[----:B------:R-:W0:Y:S01]  /*0050*/  S2R R6, SR_TID.X ;  /* 0x0000000000067919 */ /* 0x000e220000002100 */
[----:B------:R-:W1:Y:S01]  /*0060*/  LDCU UR6, c[0x0][0x388] ;  /* 0x00007100ff0677ac */ /* 0x000e620008000800 */
[----:B------:R-:W2:Y:S01]  /*0070*/  LDC.64 R4, c[0x0][0x380] ;  /* 0x0000e000ff047b82 */ /* 0x000ea20000000a00 */
[C---:B------:R-:W-:Y:S01]  /*0080*/  ISETP.NE.AND P0, PT, R12.reuse, R13, PT ;  /* 0x0000000d0c00720c */ /* 0x040fe20003f05270 */
[----:B------:R-:W3:Y:S01]  /*0090*/  S2R R0, SR_TID.Y ;  /* 0x0000000000007919 */ /* 0x000ee20000002200 */
[----:B------:R-:W4:Y:S01]  /*00a0*/  LDCU.64 UR4, c[0x0][0x358] ;  /* 0x00006b00ff0477ac */ /* 0x000f220008000a00 */
[--C-:B0-----:R-:W-:Y:S02]  /*00b0*/  IMAD R2, R12, 0x20, R6.reuse ;  /* 0x000000200c027824 */ /* 0x101fe400078e0206 */
[C---:B------:R-:W-:Y:S02]  /*00c0*/  IMAD R7, R13.reuse, 0x20, R6 ;  /* 0x000000200d077824 */ /* 0x040fe400078e0206 */
[----:B---3--:R-:W-:-:S02]  /*00d0*/  IMAD R3, R13, 0x20, R0 ;  /* 0x000000200d037824 */ /* 0x008fc400078e0200 */
[----:B------:R-:W-:-:S03]  /*00e0*/  IMAD R8, R12, 0x20, R0 ;  /* 0x000000200c087824 */ /* 0x000fc600078e0200 */
[----:B------:R-:W-:Y:S01]  /*00f0*/  VIMNMX R15, PT, PT, R2, R3, !PT ;  /* 0x00000003020f7248 */ /* 0x000fe20007fe0100 */
[----:B-1----:R-:W-:Y:S01]  /*0100*/  IMAD R3, R3, UR6, R2 ;  /* 0x0000000603037c24 */ /* 0x002fe2000f8e0202 */
[----:B------:R-:W-:Y:S01]  /*0110*/  VIMNMX R14, PT, PT, R7, R8, !PT ;  /* 0x00000008070e7248 */ /* 0x000fe20007fe0100 */
[----:B------:R-:W-:Y:S01]  /*0120*/  IMAD R7, R8, UR6, R7 ;  /* 0x0000000608077c24 */ /* 0x000fe2000f8e0207 */
[----:B------:R-:W-:Y:S01]  /*0130*/  ISETP.GE.AND P1, PT, R15, UR6, PT ;  /* 0x000000060f007c0c */ /* 0x000fe2000bf26270 */
[----:B--2---:R-:W-:Y:S01]  /*0140*/  IMAD.WIDE.U32 R2, R3, 0x4, R4 ;  /* 0x0000000403027825 */ /* 0x004fe200078e0004 */
[----:B------:R-:W-:-:S03]  /*0150*/  ISETP.GE.OR P0, PT, R14, UR6, !P0 ;  /* 0x000000060e007c0c */ /* 0x000fc6000c706670 */
[----:B------:R-:W-:-:S08]  /*0160*/  IMAD.WIDE.U32 R4, R7, 0x4, R4 ;  /* 0x0000000407047825 */ /* 0x000fd000078e0004 */
[----:B----4-:R-:W2:Y:S04]  /*0170*/  @!P1 LDG.E R7, desc[UR4][R2.64] ;  /* 0x0000000402079981 */ /* 0x010ea8000c1e1900 */
[----:B------:R-:W3:Y:S01]  /*0180*/  @!P0 LDG.E R10, desc[UR4][R4.64] ;  /* 0x00000004040a8981 */ /* 0x000ee2000c1e1900 */
[----:B------:R-:W-:Y:S02]  /*0190*/  @!P0 MOV R11, 0x400 ;  /* 0x00000400000b8802 */ /* 0x000fe40000000f00 */
[----:B------:R-:W-:Y:S01]  /*01a0*/  @!P1 MOV R8, 0x400 ;  /* 0x0000040000089802 */ /* 0x000fe20000000f00 */
[----:B------:R-:W0:Y:S01]  /*01b0*/  @!P1 S2R R9, SR_CgaCtaId ;  /* 0x0000000000099919 */ /* 0x000e220000008800 */
[----:B------:R-:W-:Y:S01]  /*01c0*/  ISETP.NE.AND P3, PT, R12, R13, PT ;  /* 0x0000000d0c00720c */ /* 0x000fe20003f65270 */
[----:B------:R-:W-:Y:S01]  /*01d0*/  @!P0 VIADD R11, R11, 0x1080 ;  /* 0x000010800b0b8836 */ /* 0x000fe20000000000 */
[----:B------:R-:W-:Y:S01]  /*01e0*/  ISETP.GE.AND P2, PT, R15, UR6, PT ;  /* 0x000000060f007c0c */ /* 0x000fe2000bf46270 */
[----:B------:R-:W1:Y:S01]  /*01f0*/  @!P0 S2R R16, SR_CgaCtaId ;  /* 0x0000000000108919 */ /* 0x000e620000008800 */
[----:B0-----:R-:W-:-:S02]  /*0200*/  @!P1 LEA R9, R9, R8, 0x18 ;  /* 0x0000000809099211 */ /* 0x001fc400078ec0ff */
[----:B-1----:R-:W-:-:S03]  /*0210*/  @!P0 LEA R11, R16, R11, 0x18 ;  /* 0x0000000b100b8211 */ /* 0x002fc600078ec0ff */
[C---:B------:R-:W-:Y:S02]  /*0220*/  @!P1 IMAD R9, R0.reuse, 0x84, R9 ;  /* 0x0000008400099824 */ /* 0x040fe400078e0209 */
[----:B------:R-:W-:-:S03]  /*0230*/  @!P0 IMAD R11, R0, 0x84, R11 ;  /* 0x00000084000b8824 */ /* 0x000fc600078e020b */
[C---:B------:R-:W-:Y:S01]  /*0240*/  @!P1 LEA R8, R6.reuse, R9, 0x2 ;  /* 0x0000000906089211 */ /* 0x040fe200078e10ff */
[----:B------:R-:W-:-:S04]  /*0250*/  @!P0 IMAD R11, R6, 0x4, R11 ;  /* 0x00000004060b8824 */ /* 0x000fc800078e020b */
[----:B--2---:R0:W-:Y:S04]  /*0260*/  @!P1 STS [R8], R7 ;  /* 0x0000000708009388 */ /* 0x0041e80000000800 */
[----:B---3--:R0:W-:Y:S01]  /*0270*/  @!P0 STS [R11], R10 ;  /* 0x0000000a0b008388 */ /* 0x0081e20000000800 */
[----:B------:R-:W-:Y:S06]  /*0280*/  BAR.SYNC.DEFER_BLOCKING 0x0 ;  /* 0x0000000000007b1d */ /* 0x000fec0000010000 */
[----:B------:R-:W-:Y:S05]  /*0290*/  @P3 BRA `(.L_x_0) ;  /* 0x0000000000243947 */ /* 0x000fea0003800000 */
[----:B------:R-:W-:Y:S05]  /*02a0*/  @P2 EXIT ;  /* 0x000000000000294d */ /* 0x000fea0003800000 */
[----:B------:R-:W1:Y:S01]  /*02b0*/  S2R R5, SR_CgaCtaId ;  /* 0x0000000000057919 */ /* 0x000e620000008800 */
[----:B------:R-:W-:-:S04]  /*02c0*/  MOV R4, 0x400 ;  /* 0x0000040000047802 */ /* 0x000fc80000000f00 */
[----:B-1----:R-:W-:-:S05]  /*02d0*/  LEA R5, R5, R4, 0x18 ;  /* 0x0000000405057211 */ /* 0x002fca00078ec0ff */
[----:B------:R-:W-:-:S04]  /*02e0*/  IMAD R5, R6, 0x84, R5 ;  /* 0x0000008406057824 */ /* 0x000fc800078e0205 */
[----:B------:R-:W-:-:S06]  /*02f0*/  IMAD R5, R0, 0x4, R5 ;  /* 0x0000000400057824 */ /* 0x000fcc00078e0205 */
[----:B------:R-:W1:Y:S04]  /*0300*/  LDS R5, [R5] ;  /* 0x0000000005057984 */ /* 0x000e680000000800 */
[----:B-1----:R-:W-:Y:S01]  /*0310*/  STG.E desc[UR4][R2.64], R5 ;  /* 0x0000000502007986 */ /* 0x002fe2000c101904 */
[----:B------:R-:W-:Y:S05]  /*0320*/  EXIT ;  /* 0x000000000000794d */ /* 0x000fea0003800000 */
.L_x_0:
[----:B------:R-:W-:-:S13]  /*0330*/  ISETP.GE.AND P0, PT, R14, UR6, PT ;  /* 0x000000060e007c0c */ /* 0x000fda000bf06270 */
[----:B0-----:R-:W0:Y:S01]  /*0340*/  @!P0 S2R R8, SR_CgaCtaId ;  /* 0x0000000000088919 */ /* 0x001e220000008800 */
[----:B------:R-:W-:-:S04]  /*0350*/  @!P0 MOV R7, 0x400 ;  /* 0x0000040000078802 */ /* 0x000fc80000000f00 */
[----:B0-----:R-:W-:-:S05]  /*0360*/  @!P0 LEA R7, R8, R7, 0x18 ;  /* 0x0000000708078211 */ /* 0x001fca00078ec0ff */
[----:B------:R-:W-:-:S04]  /*0370*/  @!P0 IMAD R7, R6, 0x84, R7 ;  /* 0x0000008406078824 */ /* 0x000fc800078e0207 */
[----:B------:R-:W-:-:S06]  /*0380*/  @!P0 IMAD R7, R0, 0x4, R7 ;  /* 0x0000000400078824 */ /* 0x000fcc00078e0207 */
[----:B------:R-:W0:Y:S04]  /*0390*/  @!P0 LDS R7, [R7] ;  /* 0x0000000007078984 */ /* 0x000e280000000800 */
[----:B0-----:R0:W-:Y:S01]  /*03a0*/  @!P0 STG.E desc[UR4][R4.64], R7 ;  /* 0x0000000704008986 */ /* 0x0011e2000c101904 */
[----:B------:R-:W-:Y:S05]  /*03b0*/  @P2 EXIT ;  /* 0x000000000000294d */ /* 0x000fea0003800000 */
[----:B0-----:R-:W0:Y:S01]  /*03c0*/  S2R R5, SR_CgaCtaId ;  /* 0x0000000000057919 */ /* 0x001e220000008800 */
[----:B------:R-:W-:-:S04]  /*03d0*/  MOV R4, 0x400 ;  /* 0x0000040000047802 */ /* 0x000fc80000000f00 */
[----:B------:R-:W-:-:S04]  /*03e0*/  IADD3 R4, PT, PT, R4, 0x1080, RZ ;  /* 0x0000108004047810 */ /* 0x000fc80007ffe0ff */
[----:B0-----:R-:W-:-:S05]  /*03f0*/  LEA R5, R5, R4, 0x18 ;  /* 0x0000000405057211 */ /* 0x001fca00078ec0ff */
[----:B------:R-:W-:-:S04]  /*0400*/  IMAD R5, R6, 0x84, R5 ;  /* 0x0000008406057824 */ /* 0x000fc800078e0205 */
[----:B------:R-:W-:-:S06]  /*0410*/  IMAD R5, R0, 0x4, R5 ;  /* 0x0000000400057824 */ /* 0x000fcc00078e0205 */
[----:B------:R-:W0:Y:S04]  /*0420*/  LDS R5, [R5] ;  /* 0x0000000005057984 */ /* 0x000e280000000800 */
[----:B0-----:R-:W-:Y:S01]  /*0430*/  STG.E desc[UR4][R2.64], R5 ;  /* 0x0000000502007986 */ /* 0x001fe2000c101904 */
[----:B------:R-:W-:Y:S05]  /*0440*/  EXIT ;  /* 0x000000000000794d */ /* 0x000fea0003800000 */
.L_x_1:
[----:B------:R-:W-:-:S00]  /*0450*/  BRA `(.L_x_1) ;  /* 0xfffffffc00fc7947 */ /* 0x000fc0000383ffff */
[----:B------:R-:W-:-:S00]  /*0460*/  NOP ;  /* 0x0000000000007918 */ /* 0x000fc00000000000 */
        /* <DEDUP_REMOVED lines=9> */
.L_x_4:


//--------------------- .text._Z15transposeSharedPfS_i --------------------------
	.section	.text._Z15transposeSharedPfS_i,"ax",@progbits
	.align	128
        .global         _Z15transposeSharedPfS_i
        .type           _Z15transposeSharedPfS_i,@function
        .size           _Z15transposeSharedPfS_i,(.L_x_5 - _Z15transposeSharedPfS_i)
        .other          _Z15transposeSharedPfS_i,@"STO_CUDA_ENTRY STV_DEFAULT"
_Z15transposeSharedPfS_i:
.text._Z15transposeSharedPfS_i:
[----:B------:R-:W-:Y:S01]  /*0000*/  LDC R1, c[0x0][0x37c] ;  /* 0x0000df00ff017b82 */ /* 0x000fe20000000800 */
[----:B------:R-:W0:Y:S07]  /*0010*/  S2R R9, SR_TID.X ;  /* 0x0000000000097919 */ /* 0x000e2e0000002100 */
[----:B------:R-:W0:Y:S01]  /*0020*/  LDC R4, c[0x0][0x360] ;  /* 0x0000d800ff047b82 */ /* 0x000e220000000800 */
[----:B------:R-:W1:Y:S01]  /*0030*/  LDCU UR8, c[0x0][0x390] ;  /* 0x00007200ff0877ac */ /* 0x000e620008000800 */
[----:B------:R-:W2:Y:S01]  /*0040*/  S2R R6, SR_TID.Y ;  /* 0x0000000000067919 */ /* 0x000ea20000002200 */
[----:B------:R-:W3:Y:S05]  /*0050*/  LDCU.64 UR4, c[0x0][0x358] ;  /* 0x00006b00ff0477ac */ /* 0x000eea0008000a00 */
[----:B------:R-:W0:Y:S08]  /*0060*/  S2UR UR6, SR_CTAID.X ;  /* 0x00000000000679c3 */ /* 0x000e300000002500 */
[----:B------:R-:W2:Y:S08]  /*0070*/  S2UR UR7, SR_CTAID.Y ;  /* 0x00000000000779c3 */ /* 0x000eb00000002600 */
[----:B------:R-:W2:Y:S01]  /*0080*/  LDC R7, c[0x0][0x364] ;  /* 0x0000d900ff077b82 */ /* 0x000ea20000000800 */
[----:B0-----:R-:W-:-:S02]  /*0090*/  IMAD R0, R4, UR6, R9 ;  /* 0x0000000604007c24 */ /* 0x001fc4000f8e0209 */
[----:B--2---:R-:W-:-:S05]  /*00a0*/  IMAD R5, R7, UR7, R6 ;  /* 0x0000000707057c24 */ /* 0x004fca000f8e0206 */
[----:B------:R-:W-:-:S04]  /*00b0*/  VIMNMX R2, PT, PT, R0, R5, !PT ;  /* 0x0000000500027248 */ /* 0x000fc80007fe0100 */
[----:B-1----:R-:W-:-:S13]  /*00c0*/  ISETP.GE.AND P0, PT, R2, UR8, PT ;  /* 0x0000000802007c0c */ /* 0x002fda000bf06270 */
[----:B------:R-:W0:Y:S01]  /*00d0*/  @!P0 LDC.64 R2, c[0x0][0x380] ;  /* 0x0000e000ff028b82 */ /* 0x000e220000000a00 */
[----:B------:R-:W-:-:S04]  /*00e0*/  @!P0 IMAD R5, R5, UR8, R0 ;  /* 0x0000000805058c24 */ /* 0x000fc8000f8e0200 */
[----:B0-----:R-:W-:-:S06]  /*00f0*/  @!P0 IMAD.WIDE R2, R5, 0x4, R2 ;  /* 0x0000000405028825 */ /* 0x001fcc00078e0202 */
[----:B---3--:R-:W2:Y:S01]  /*0100*/  @!P0 LDG.E R2, desc[UR4][R2.64] ;  /* 0x0000000402028981 */ /* 0x008ea2000c1e1900 */
[----:B------:R-:W-:Y:S01]  /*0110*/  @!P0 MOV R0, 0x400 ;  /* 0x0000040000008802 */ /* 0x000fe20000000f00 */
[----:B------:R-:W-:Y:S01]  /*0120*/  IMAD R4, R4, UR7, R9 ;  /* 0x0000000704047c24 */ /* 0x000fe2000f8e0209 */
[----:B------:R-:W0:Y:S01]  /*0130*/  @!P0 S2R R5, SR_CgaCtaId ;  /* 0x0000000000058919 */ /* 0x000e220000008800 */
[----:B------:R-:W-:Y:S01]  /*0140*/  IMAD R7, R7, UR6, R6 ;  /* 0x0000000607077c24 */ /* 0x000fe2000f8e0206 */
[----:B0-----:R-:W-:-:S04]  /*0150*/  @!P0 LEA R0, R5, R0, 0x18 ;  /* 0x0000000005008211 */ /* 0x001fc800078ec0ff */
[----:B------:R-:W-:Y:S01]  /*0160*/  VIMNMX R5, PT, PT, R4, R7, !PT ;  /* 0x0000000704057248 */ /* 0x000fe20007fe0100 */
[----:B------:R-:W-:-:S03]  /*0170*/  @!P0 IMAD R0, R6, 0x84, R0 ;  /* 0x0000008406008824 */ /* 0x000fc600078e0200 */
[----:B------:R-:W-:Y:S02]  /*0180*/  ISETP.GE.AND P1, PT, R5, UR8, PT ;  /* 0x0000000805007c0c */ /* 0x000fe4000bf26270 */
[----:B------:R-:W-:-:S05]  /*0190*/  @!P0 LEA R5, R9, R0, 0x2 ;  /* 0x0000000009058211 */ /* 0x000fca00078e10ff */
[----:B--2---:R0:W-:Y:S01]  /*01a0*/  @!P0 STS [R5], R2 ;  /* 0x0000000205008388 */ /* 0x0041e20000000800 */
[----:B------:R-:W-:Y:S06]  /*01b0*/  BAR.SYNC.DEFER_BLOCKING 0x0 ;  /* 0x0000000000007b1d */ /* 0x000fec0000010000 */
[----:B------:R-:W-:Y:S05]  /*01c0*/  @P1 EXIT ;  /* 0x000000000000194d */ /* 0x000fea0003800000 */
[----:B------:R-:W1:Y:S01]  /*01d0*/  S2R R3, SR_CgaCtaId ;  /* 0x0000000000037919 */ /* 0x000e620000008800 */
[----:B------:R-:W-:Y:S01]  /*01e0*/  MOV R0, 0x400 ;  /* 0x0000040000007802 */ /* 0x000fe20000000f00 */
[----:B------:R-:W-:-:S03]  /*01f0*/  IMAD R7, R7, UR8, R4 ;  /* 0x0000000807077c24 */ /* 0x000fc6000f8e0204 */
[----:B-1----:R-:W-:Y:S02]  /*0200*/  LEA R0, R3, R0, 0x18 ;  /* 0x0000000003007211 */ /* 0x002fe400078ec0ff */
[----:B0-----:R-:W0:Y:S03]  /*0210*/  LDC.64 R2, c[0x0][0x388] ;  /* 0x0000e200ff027b82 */ /* 0x001e260000000a00 */
[----:B------:R-:W-:-:S05]  /*0220*/  IMAD R0, R9, 0x84, R0 ;  /* 0x0000008409007824 */ /* 0x000fca00078e0200 */
[----:B------:R-:W-:-:S05]  /*0230*/  LEA R0, R6, R0, 0x2 ;  /* 0x0000000006007211 */ /* 0x000fca00078e10ff */
[----:B------:R-:W1:Y:S01]  /*0240*/  LDS R5, [R0] ;  /* 0x0000000000057984 */ /* 0x000e620000000800 */
[----:B0-----:R-:W-:-:S05]  /*0250*/  IMAD.WIDE R2, R7, 0x4, R2 ;  /* 0x0000000407027825 */ /* 0x001fca00078e0202 */
[----:B-1----:R-:W-:Y:S01]  /*0260*/  STG.E desc[UR4][R2.64], R5 ;  /* 0x0000000502007986 */ /* 0x002fe2000c101904 */
[----:B------:R-:W-:Y:S05]  /*0270*/  EXIT ;  /* 0x000000000000794d */ /* 0x000fea0003800000 */
.L_x_2:
        /* <DEDUP_REMOVED lines=16> */
.L_x_5:


//--------------------- .text._Z14transposeNaivePfS_i --------------------------
	.section	.text._Z14transposeNaivePfS_i,"ax",@progbits
	.align	128
        .global         _Z14transposeNaivePfS_i
        .type           _Z14transposeNaivePfS_i,@function
        .size           _Z14transposeNaivePfS_i,(.L_x_6 - _Z14transposeNaivePfS_i)
        .other          _Z14transposeNaivePfS_i,@"STO_CUDA_ENTRY STV_DEFAULT"
_Z14transposeNaivePfS_i:
.text._Z14transposeNaivePfS_i:
[----:B------:R-:W-:Y:S01]  /*0000*/  LDC R1, c[0x0][0x37c] ;  /* 0x0000df00ff017b82 */ /* 0x000fe20000000800 */
[----:B------:R-:W0:Y:S07]  /*0010*/  S2R R3, SR_TID.X ;  /* 0x0000000000037919 */ /* 0x000e2e0000002100 */
[----:B------:R-:W0:Y:S01]  /*0020*/  LDC R0, c[0x0][0x360] ;  /* 0x0000d800ff007b82 */ /* 0x000e220000000800 */
[----:B------:R-:W1:Y:S01]  /*0030*/  LDCU UR6, c[0x0][0x390] ;  /* 0x00007200ff0677ac */ /* 0x000e620008000800 */
[----:B------:R-:W2:Y:S06]  /*0040*/  S2R R2, SR_TID.Y ;  /* 0x0000000000027919 */ /* 0x000eac0000002200 */
[----:B------:R-:W0:Y:S08]  /*0050*/  S2UR UR4, SR_CTAID.X ;  /* 0x00000000000479c3 */ /* 0x000e300000002500 */
[----:B------:R-:W2:Y:S08]  /*0060*/  S2UR UR5, SR_CTAID.Y ;  /* 0x00000000000579c3 */ /* 0x000eb00000002600 */
[----:B------:R-:W2:Y:S01]  /*0070*/  LDC R7, c[0x0][0x364] ;  /* 0x0000d900ff077b82 */ /* 0x000ea20000000800 */
[----:B0-----:R-:W-:-:S02]  /*0080*/  IMAD R0, R0, UR4, R3 ;  /* 0x0000000400007c24 */ /* 0x001fc4000f8e0203 */
[----:B--2---:R-:W-:-:S05]  /*0090*/  IMAD R7, R7, UR5, R2 ;  /* 0x0000000507077c24 */ /* 0x004fca000f8e0202 */
[----:B------:R-:W-:-:S04]  /*00a0*/  VIMNMX R2, PT, PT, R0, R7, !PT ;  /* 0x0000000700027248 */ /* 0x000fc80007fe0100 */
[----:B-1----:R-:W-:-:S13]  /*00b0*/  ISETP.GE.AND P0, PT, R2, UR6, PT ;  /* 0x0000000602007c0c */ /* 0x002fda000bf06270 */
[----:B------:R-:W-:Y:S05]  /*00c0*/  @P0 EXIT ;  /* 0x000000000000094d */ /* 0x000fea0003800000 */
[----:B------:R-:W0:Y:S01]  /*00d0*/  LDC.64 R2, c[0x0][0x380] ;  /* 0x0000e000ff027b82 */ /* 0x000e220000000a00 */
[----:B------:R-:W1:Y:S01]  /*00e0*/  LDCU.64 UR4, c[0x0][0x358] ;  /* 0x00006b00ff0477ac */ /* 0x000e620008000a00 */
[----:B------:R-:W-:-:S04]  /*00f0*/  IMAD R5, R7, UR6, R0 ;  /* 0x0000000607057c24 */ /* 0x000fc8000f8e0200 */
[----:B0-----:R-:W-:Y:S02]  /*0100*/  IMAD.WIDE R2, R5, 0x4, R2 ;  /* 0x0000000405027825 */ /* 0x001fe400078e0202 */
[----:B------:R-:W0:Y:S04]  /*0110*/  LDC.64 R4, c[0x0][0x388] ;  /* 0x0000e200ff047b82 */ /* 0x000e280000000a00 */
[----:B-1----:R-:W2:Y:S01]  /*0120*/  LDG.E R3, desc[UR4][R2.64] ;  /* 0x0000000402037981 */ /* 0x002ea2000c1e1900 */
[----:B------:R-:W-:-:S04]  /*0130*/  IMAD R7, R0, UR6, R7 ;  /* 0x0000000600077c24 */ /* 0x000fc8000f8e0207 */
[----:B0-----:R-:W-:-:S05]  /*0140*/  IMAD.WIDE R4, R7, 0x4, R4 ;  /* 0x0000000407047825 */ /* 0x001fca00078e0204 */
[----:B--2---:R-:W-:Y:S01]  /*0150*/  STG.E desc[UR4][R4.64], R3 ;  /* 0x0000000304007986 */ /* 0x004fe2000c101904 */
[----:B------:R-:W-:Y:S05]  /*0160*/  EXIT ;  /* 0x000000000000794d */ /* 0x000fea0003800000 */
.L_x_3:
        /* <DEDUP_REMOVED lines=9> */
.L_x_6:


//--------------------- .nv.shared._Z16transposeInPlacePfi --------------------------
	.section	.nv.shared._Z16transposeInPlacePfi,"aw",@nobits
	.sectionflags	@""
	.align	4
.nv.shared._Z16transposeInPlacePfi:
	.zero		9472


//--------------------- .nv.shared.reserved.0     --------------------------
	.section	.nv.shared.reserved.0,"aw",@nobits
	.weak		__nv_reservedSMEM_offset_0_alias
	.size		__nv_reservedSMEM_offset_0_alias, 0, 64
	.other		__nv_reservedSMEM_offset_0_alias,@"STO_CUDA_RESERVED_SHARED STV_DEFAULT"
__nv_reservedSMEM_offset_0_alias:
	.zero		0
	.zero		64


//--------------------- .nv.shared._Z15transposeSharedPfS_i --------------------------
	.section	.nv.shared._Z15transposeSharedPfS_i,"aw",@nobits
	.sectionflags	@""
	.align	4
.nv.shared._Z15transposeSharedPfS_i:
	.zero		5248


//--------------------- .nv.constant0._Z16transposeInPlacePfi --------------------------
	.section	.nv.constant0._Z16transposeInPlacePfi,"a",@progbits
	.sectionflags	@""
	.align	4
.nv.constant0._Z16transposeInPlacePfi:
	.zero		908


//--------------------- .nv.constant0._Z15transposeSharedPfS_i --------------------------
	.section	.nv.constant0._Z15transposeSharedPfS_i,"a",@progbits
	.sectionflags	@""
	.align	4
.nv.constant0._Z15transposeSharedPfS_i:
	.zero		916


//--------------------- .nv.constant0._Z14transposeNaivePfS_i --------------------------
	.section	.nv.constant0._Z14transposeNaivePfS_i,"a",@progbits
	.sectionflags	@""
	.align	4
.nv.constant0._Z14transposeNaivePfS_i:
	.zero		916


//--------------------- SYMBOLS --------------------------

	.type		.nv.reservedSmem.offset0,@object
	.size		.nv.reservedSmem.offset0,0x4
	.type		.nv.reservedSmem.cap,@object
	.size		.nv.reservedSmem.cap,0x4
